//
// Generated by NVIDIA NVVM Compiler
//
// Compiler Build ID: CL-36424714
// Cuda compilation tools, release 13.0, V13.0.88
// Based on NVVM 20.0.0
//

.version 9.0
.target sm_100
.address_size 64

	// .globl	_Z3addPiS_i

.visible .entry _Z3addPiS_i(
	.param .u64 .ptr .align 1 _Z3addPiS_i_param_0,
	.param .u64 .ptr .align 1 _Z3addPiS_i_param_1,
	.param .u32 _Z3addPiS_i_param_2
)
{
	.reg .pred 	%p<3>;
	.reg .b32 	%r<14>;
	.reg .b64 	%rd<8>;

	ld.param.u64 	%rd3, [_Z3addPiS_i_param_0];
	ld.param.u64 	%rd4, [_Z3addPiS_i_param_1];
	ld.param.u32 	%r6, [_Z3addPiS_i_param_2];
	mov.u32 	%r7, %ctaid.x;
	mov.u32 	%r1, %ntid.x;
	mov.u32 	%r8, %tid.x;
	mad.lo.s32 	%r13, %r7, %r1, %r8;
	setp.ge.s32 	%p1, %r13, %r6;
	@%p1 bra 	$L__BB0_3;
	mov.u32 	%r9, %nctaid.x;
	mul.lo.s32 	%r3, %r1, %r9;
	cvta.to.global.u64 	%rd1, %rd3;
	cvta.to.global.u64 	%rd2, %rd4;
$L__BB0_2:
	mul.wide.s32 	%rd5, %r13, 4;
	add.s64 	%rd6, %rd1, %rd5;
	ld.global.u32 	%r10, [%rd6];
	add.s64 	%rd7, %rd2, %rd5;
	ld.global.u32 	%r11, [%rd7];
	add.s32 	%r12, %r11, %r10;
	st.global.u32 	[%rd6], %r12;
	add.s32 	%r13, %r13, %r3;
	setp.lt.s32 	%p2, %r13, %r6;
	@%p2 bra 	$L__BB0_2;
$L__BB0_3:
	ret;

}


// ===== COMPILED SASS (sm_100) =====

	.target	sm_100

	.elftype	@"ET_EXEC"


//--------------------- .note.nv.tkinfo           --------------------------
	.section	.note.nv.tkinfo,"",@"SHT_NOTE"
	.sectionflags	@"SHF_NOTE_NV_TKINFO"
	.tkinfo
        /*0018*/ 	.word	0x00000002
        /*0030*/ 	.string	""
        /*0030*/ 	.string	"ptxas"
        /*0030*/ 	.string	"Cuda compilation tools, release 13.0, V13.0.88"
        /*0030*/ 	.string	"Build cuda_13.0.r13.0/compiler.36424714_0"
        /*0030*/ 	.string	"-arch sm_100 -m 64 "



//--------------------- .note.nv.cuinfo           --------------------------
	.section	.note.nv.cuinfo,"",@"SHT_NOTE"
	.sectionflags	@"SHF_NOTE_NV_CUINFO"
        /*0018*/ 	.short	0x0002
        /*001a*/ 	.short	0x0064
        /*001c*/ 	.short	0x0082
	.zero		2


//--------------------- .nv.info                  --------------------------
	.section	.nv.info,"",@"SHT_CUDA_INFO"
	.align	4


	//----- nvinfo : EIATTR_REGCOUNT
	.align		4
        /*0000*/ 	.byte	0x04, 0x2f
        /*0002*/ 	.short	(.L_1 - .L_0)
	.align		4
.L_0:
        /*0004*/ 	.word	index@(_Z3addPiS_i)
        /*0008*/ 	.word	0x00000010


	//----- nvinfo : EIATTR_FRAME_SIZE
	.align		4
.L_1:
        /*000c*/ 	.byte	0x04, 0x11
        /*000e*/ 	.short	(.L_3 - .L_2)
	.align		4
.L_2:
        /*0010*/ 	.word	index@(_Z3addPiS_i)
        /*0014*/ 	.word	0x00000000


	//----- nvinfo : EIATTR_MIN_STACK_SIZE
	.align		4
.L_3:
        /*0018*/ 	.byte	0x04, 0x12
        /*001a*/ 	.short	(.L_5 - .L_4)
	.align		4
.L_4:
        /*001c*/ 	.word	index@(_Z3addPiS_i)
        /*0020*/ 	.word	0x00000000
.L_5:


//--------------------- .nv.compat                --------------------------
	.section	.nv.compat,"",@"SHT_CUDA_COMPAT_INFO"
	.align	4
        /*0000*/ 	.byte	0x02, 0x09, 0x00, 0x00, 0x02, 0x02, 0x01, 0x00, 0x02, 0x05, 0x05, 0x00, 0x03, 0x07, 0x01, 0x01
        /*0010*/ 	.byte	0x02, 0x03, 0x00, 0x00, 0x02, 0x06, 0x01, 0x00, 0x04, 0x0b, 0x08, 0x00, 0x09, 0x00, 0x00, 0x00
        /*0020*/ 	.byte	0x00, 0x00, 0x00, 0x00


//--------------------- .nv.info._Z3addPiS_i      --------------------------
	.section	.nv.info._Z3addPiS_i,"",@"SHT_CUDA_INFO"
	.sectionflags	@""
	.align	4


	//----- nvinfo : EIATTR_CUDA_API_VERSION
	.align		4
        /*0000*/ 	.byte	0x04, 0x37
        /*0002*/ 	.short	(.L_7 - .L_6)
.L_6:
        /*0004*/ 	.word	0x00000082


	//----- nvinfo : EIATTR_KPARAM_INFO
	.align		4
.L_7:
        /*0008*/ 	.byte	0x04, 0x17
        /*000a*/ 	.short	(.L_9 - .L_8)
.L_8:
        /*000c*/ 	.word	0x00000000
        /*0010*/ 	.short	0x0002
        /*0012*/ 	.short	0x0010
        /*0014*/ 	.byte	0x00, 0xf0, 0x11, 0x00


	//----- nvinfo : EIATTR_KPARAM_INFO
	.align		4
.L_9:
        /*0018*/ 	.byte	0x04, 0x17
        /*001a*/ 	.short	(.L_11 - .L_10)
.L_10:
        /*001c*/ 	.word	0x00000000
        /*0020*/ 	.short	0x0001
        /*0022*/ 	.short	0x0008
        /*0024*/ 	.byte	0x00, 0xf5, 0x21, 0x00


	//----- nvinfo : EIATTR_KPARAM_INFO
	.align		4
.L_11:
        /*0028*/ 	.byte	0x04, 0x17
        /*002a*/ 	.short	(.L_13 - .L_12)
.L_12:
        /*002c*/ 	.word	0x00000000
        /*0030*/ 	.short	0x0000
        /*0032*/ 	.short	0x0000
        /*0034*/ 	.byte	0x00, 0xf5, 0x21, 0x00


	//----- nvinfo : EIATTR_SPARSE_MMA_MASK
	.align		4
.L_13:
        /*0038*/ 	.byte	0x03, 0x50
        /*003a*/ 	.short	0x0000


	//----- nvinfo : EIATTR_MAXREG_COUNT
	.align		4
        /*003c*/ 	.byte	0x03, 0x1b
        /*003e*/ 	.short	0x00ff


	//----- nvinfo : EIATTR_MERCURY_ISA_VERSION
	.align		4
        /*0040*/ 	.byte	0x03, 0x5f
        /*0042*/ 	.short	0x0101


	//----- nvinfo : EIATTR_VRC_CTA_INIT_COUNT
	.align		4
        /*0044*/ 	.byte	0x02, 0x4a
	.zero		1
	.zero		1


	//----- nvinfo : EIATTR_EXIT_INSTR_OFFSETS
	.align		4
        /*0048*/ 	.byte	0x04, 0x1c
        /*004a*/ 	.short	(.L_15 - .L_14)


	//   ....[0]....
.L_14:
        /*004c*/ 	.word	0x00000070


	//   ....[1]....
        /*0050*/ 	.word	0x00000160


	//----- nvinfo : EIATTR_CRS_STACK_SIZE
	.align		4
.L_15:
        /*0054*/ 	.byte	0x04, 0x1e
        /*0056*/ 	.short	(.L_17 - .L_16)
.L_16:
        /*0058*/ 	.word	0x00000000


	//----- nvinfo : EIATTR_CBANK_PARAM_SIZE
	.align		4
.L_17:
        /*005c*/ 	.byte	0x03, 0x19
        /*005e*/ 	.short	0x0014


	//----- nvinfo : EIATTR_PARAM_CBANK
	.align		4
        /*0060*/ 	.byte	0x04, 0x0a
        /*0062*/ 	.short	(.L_19 - .L_18)
	.align		4
.L_18:
        /*0064*/ 	.word	index@(.nv.constant0._Z3addPiS_i)
        /*0068*/ 	.short	0x0380
        /*006a*/ 	.short	0x0014


	//----- nvinfo : EIATTR_SW_WAR
	.align		4
.L_19:
        /*006c*/ 	.byte	0x04, 0x36
        /*006e*/ 	.short	(.L_21 - .L_20)
.L_20:
        /*0070*/ 	.word	0x00000008
.L_21:


//--------------------- .nv.callgraph             --------------------------
	.section	.nv.callgraph,"",@"SHT_CUDA_CALLGRAPH"
	.align	4
	.sectionentsize	8
	.align		4
        /*0000*/ 	.word	0x00000000
	.align		4
        /*0004*/ 	.word	0xffffffff
	.align		4
        /*0008*/ 	.word	0x00000000
	.align		4
        /*000c*/ 	.word	0xfffffffe
	.align		4
        /*0010*/ 	.word	0x00000000
	.align		4
        /*0014*/ 	.word	0xfffffffd
	.align		4
        /*0018*/ 	.word	0x00000000
	.align		4
        /*001c*/ 	.word	0xfffffffc


//--------------------- .text._Z3addPiS_i         --------------------------
	.section	.text._Z3addPiS_i,"ax",@progbits
	.align	128
        .global         _Z3addPiS_i
        .type           _Z3addPiS_i,@function
        .size           _Z3addPiS_i,(.L_x_2 - _Z3addPiS_i)
        .other          _Z3addPiS_i,@"STO_CUDA_ENTRY STV_DEFAULT"
_Z3addPiS_i:
.text._Z3addPiS_i:
[----:B------:R-:W-:Y:S01]  /*0000*/  LDC R1, c[0x0][0x37c] ;  /* 0x0000df00ff017b82 */ /* 0x000fe20000000800 */
[----:B------:R-:W0:Y:S07]  /*0010*/  S2R R0, SR_TID.X ;  /* 0x0000000000007919 */ /* 0x000e2e0000002100 */
[----:B------:R-:W0:Y:S01]  /*0020*/  S2UR UR4, SR_CTAID.X ;  /* 0x00000000000479c3 */ /* 0x000e220000002500 */
[----:B------:R-:W1:Y:S07]  /*0030*/  LDCU UR5, c[0x0][0x390] ;  /* 0x00007200ff0577ac */ /* 0x000e6e0008000800 */
[----:B------:R-:W0:Y:S02]  /*0040*/  LDC R11, c[0x0][0x360] ;  /* 0x0000d800ff0b7b82 */ /* 0x000e240000000800 */
[----:B0-----:R-:W-:-:S05]  /*0050*/  IMAD R0, R11, UR4, R0 ;  /* 0x000000040b007c24 */ /* 0x001fca000f8e0200 */
[----:B-1----:R-:W-:-:S13]  /*0060*/  ISETP.GE.AND P0, PT, R0, UR5, PT ;  /* 0x0000000500007c0c */ /* 0x002fda000bf06270 */
[----:B------:R-:W-:Y:S05]  /*0070*/  @P0 EXIT ;  /* 0x000000000000094d */ /* 0x000fea0003800000 */
[----:B------:R-:W0:Y:S01]  /*0080*/  LDC.64 R6, c[0x0][0x380] ;  /* 0x0000e000ff067b82 */ /* 0x000e220000000a00 */
[----:B------:R-:W1:Y:S01]  /*0090*/  LDCU UR4, c[0x0][0x370] ;  /* 0x00006e00ff0477ac */ /* 0x000e620008000800 */
[----:B------:R-:W2:Y:S06]  /*00a0*/  LDCU.64 UR6, c[0x0][0x358] ;  /* 0x00006b00ff0677ac */ /* 0x000eac0008000a00 */
[----:B------:R-:W3:Y:S01]  /*00b0*/  LDC.64 R8, c[0x0][0x388] ;  /* 0x0000e200ff087b82 */ /* 0x000ee20000000a00 */
[----:B-1----:R-:W-:-:S07]  /*00c0*/  IMAD R11, R11, UR4, RZ ;  /* 0x000000040b0b7c24 */ /* 0x002fce000f8e02ff */
.L_x_0:
[----:B---3--:R-:W-:-:S04]  /*00d0*/  IMAD.WIDE R4, R0, 0x4, R8 ;  /* 0x0000000400047825 */ /* 0x008fc800078e0208 */
[----:B01----:R-:W-:Y:S02]  /*00e0*/  IMAD.WIDE R2, R0, 0x4, R6 ;  /* 0x0000000400027825 */ /* 0x003fe400078e0206 */
[----:B--2---:R-:W2:Y:S04]  /*00f0*/  LDG.E R5, desc[UR6][R4.64] ;  /* 0x0000000604057981 */ /* 0x004ea8000c1e1900 */
[----:B------:R-:W2:Y:S01]  /*0100*/  LDG.E R10, desc[UR6][R2.64] ;  /* 0x00000006020a7981 */ /* 0x000ea2000c1e1900 */
[----:B------:R-:W-:-:S04]  /*0110*/  IADD3 R0, PT, PT, R11, R0, RZ ;  /* 0x000000000b007210 */ /* 0x000fc80007ffe0ff */
[----:B------:R-:W-:Y:S02]  /*0120*/  ISETP.GE.AND P0, PT, R0, UR5, PT ;  /* 0x0000000500007c0c */ /* 0x000fe4000bf06270 */
[----:B--2---:R-:W-:-:S05]  /*0130*/  IADD3 R13, PT, PT, R10, R5, RZ ;  /* 0x000000050a0d7210 */ /* 0x004fca0007ffe0ff */
[----:B------:R1:W-:Y:S06]  /*0140*/  STG.E desc[UR6][R2.64], R13 ;  /* 0x0000000d02007986 */ /* 0x0003ec000c101906 */
[----:B------:R-:W-:Y:S05]  /*0150*/  @!P0 BRA `(.L_x_0) ;  /* 0xfffffffc00dc8947 */ /* 0x000fea000383ffff */
[----:B------:R-:W-:Y:S05]  /*0160*/  EXIT ;  /* 0x000000000000794d */ /* 0x000fea0003800000 */
.L_x_1:
[----:B------:R-:W-:-:S00]  /*0170*/  BRA `(.L_x_1) ;  /* 0xfffffffc00fc7947 */ /* 0x000fc0000383ffff */
[----:B------:R-:W-:-:S00]  /*0180*/  NOP ;  /* 0x0000000000007918 */ /* 0x000fc00000000000 */
[----:B------:R-:W-:-:S00]  /*0190*/  NOP ;  /* 0x0000000000007918 */ /* 0x000fc00000000000 */
[----:B------:R-:W-:-:S00]  /*01a0*/  NOP ;  /* 0x0000000000007918 */ /* 0x000fc00000000000 */
[----:B------:R-:W-:-:S00]  /*01b0*/  NOP ;  /* 0x0000000000007918 */ /* 0x000fc00000000000 */
[----:B------:R-:W-:-:S00]  /*01c0*/  NOP ;  /* 0x0000000000007918 */ /* 0x000fc00000000000 */
[----:B------:R-:W-:-:S00]  /*01d0*/  NOP ;  /* 0x0000000000007918 */ /* 0x000fc00000000000 */
[----:B------:R-:W-:-:S00]  /*01e0*/  NOP ;  /* 0x0000000000007918 */ /* 0x000fc00000000000 */
[----:B------:R-:W-:-:S00]  /*01f0*/  NOP ;  /* 0x0000000000007918 */ /* 0x000fc00000000000 */
.L_x_2:


//--------------------- .nv.shared.reserved.0     --------------------------
	.section	.nv.shared.reserved.0,"aw",@nobits
	.weak		__nv_reservedSMEM_offset_0_alias
	.size		__nv_reservedSMEM_offset_0_alias, 0, 64
	.other		__nv_reservedSMEM_offset_0_alias,@"STO_CUDA_RESERVED_SHARED STV_DEFAULT"
__nv_reservedSMEM_offset_0_alias:
	.zero		0
	.zero		64


//--------------------- .nv.constant0._Z3addPiS_i --------------------------
	.section	.nv.constant0._Z3addPiS_i,"a",@progbits
	.sectionflags	@""
	.align	4
.nv.constant0._Z3addPiS_i:
	.zero		916


//--------------------- SYMBOLS --------------------------

	.type		.nv.reservedSmem.offset0,@object
	.size		.nv.reservedSmem.offset0,0x4
